//
// Generated by NVIDIA NVVM Compiler
//
// Compiler Build ID: CL-36424714
// Cuda compilation tools, release 13.0, V13.0.88
// Based on NVVM 20.0.0
//

.version 9.0
.target sm_100
.address_size 64

	// .globl	_Z3runPj
// _ZZ3runPjE13maxPalindrome has been demoted

.visible .entry _Z3runPj(
	.param .u64 .ptr .align 1 _Z3runPj_param_0
)
{
	.local .align 8 .b8 	__local_depot0[24];
	.reg .b64 	%SP;
	.reg .b64 	%SPL;
	.reg .pred 	%p<119>;
	.reg .b32 	%r<125>;
	.reg .b64 	%rd<31>;
	// demoted variable
	.shared .align 4 .u32 _ZZ3runPjE13maxPalindrome;
	mov.u64 	%SPL, __local_depot0;
	ld.param.u64 	%rd15, [_Z3runPj_param_0];
	add.u64 	%rd1, %SPL, 0;
	mov.u32 	%r1, %ctaid.x;
	mov.u32 	%r34, %ntid.x;
	mov.u32 	%r35, %tid.x;
	mad.lo.s32 	%r2, %r1, %r34, %r35;
	mov.u32 	%r3, %ctaid.y;
	mov.u32 	%r36, %ntid.y;
	mov.u32 	%r37, %tid.y;
	mad.lo.s32 	%r4, %r3, %r36, %r37;
	or.b32  	%r5, %r35, %r37;
	setp.ne.s32 	%p28, %r5, 0;
	@%p28 bra 	$L__BB0_2;
	mov.b32 	%r38, 0;
	st.shared.u32 	[_ZZ3runPjE13maxPalindrome], %r38;
$L__BB0_2:
	bar.sync 	0;
	mul.lo.s32 	%r6, %r2, %r4;
	mov.b32 	%r116, 0;
	st.local.v2.u32 	[%rd1], {%r116, %r116};
	st.local.v2.u32 	[%rd1+8], {%r116, %r116};
	st.local.v2.u32 	[%rd1+16], {%r116, %r116};
	setp.eq.s32 	%p29, %r6, 0;
	@%p29 bra 	$L__BB0_5;
	mov.b32 	%r116, 0;
	mov.u32 	%r117, %r6;
$L__BB0_4:
	mul.wide.u32 	%rd17, %r116, 4;
	add.s64 	%rd18, %rd1, %rd17;
	mul.hi.u32 	%r41, %r117, -858993459;
	shr.u32 	%r15, %r41, 3;
	mul.lo.s32 	%r42, %r15, 10;
	sub.s32 	%r43, %r117, %r42;
	st.local.u32 	[%rd18], %r43;
	add.s32 	%r116, %r116, 1;
	setp.lt.u32 	%p30, %r117, 10;
	mov.u32 	%r117, %r15;
	@%p30 bra 	$L__BB0_5;
	bra.uni 	$L__BB0_4;
$L__BB0_5:
	shr.u32 	%r8, %r116, 1;
	setp.lt.u32 	%p32, %r116, 2;
	mov.pred 	%p118, -1;
	@%p32 bra 	$L__BB0_54;
	add.s32 	%r45, %r8, -1;
	and.b32  	%r9, %r8, 15;
	setp.lt.u32 	%p35, %r45, 15;
	mov.pred 	%p107, 0;
	mov.b32 	%r120, 0;
	@%p35 bra 	$L__BB0_27;
	and.b32  	%r120, %r8, 2147483632;
	and.b32  	%r47, %r8, 2147483632;
	neg.s32 	%r119, %r47;
	add.s64 	%rd2, %rd1, -28;
	add.s32 	%r118, %r116, -1;
	add.s64 	%rd29, %rd1, 32;
	mov.pred 	%p107, 0;
$L__BB0_8:
	.pragma "nounroll";
	mul.wide.s32 	%rd19, %r118, 4;
	add.s64 	%rd5, %rd2, %rd19;
	mov.pred 	%p104, -1;
	@%p107 bra 	$L__BB0_10;
	ld.local.u32 	%r48, [%rd29+-32];
	ld.local.u32 	%r49, [%rd5+28];
	setp.ne.s32 	%p104, %r48, %r49;
$L__BB0_10:
	mov.pred 	%p118, 0;
	@%p104 bra 	$L__BB0_26;
	ld.local.u32 	%r50, [%rd29+-28];
	ld.local.u32 	%r51, [%rd5+24];
	setp.ne.s32 	%p40, %r50, %r51;
	@%p40 bra 	$L__BB0_26;
	ld.local.u32 	%r52, [%rd29+-24];
	ld.local.u32 	%r53, [%rd5+20];
	setp.ne.s32 	%p42, %r52, %r53;
	@%p42 bra 	$L__BB0_26;
	ld.local.u32 	%r54, [%rd29+-20];
	ld.local.u32 	%r55, [%rd5+16];
	setp.ne.s32 	%p44, %r54, %r55;
	@%p44 bra 	$L__BB0_26;
	ld.local.u32 	%r56, [%rd29+-16];
	ld.local.u32 	%r57, [%rd5+12];
	setp.ne.s32 	%p46, %r56, %r57;
	@%p46 bra 	$L__BB0_26;
	ld.local.u32 	%r58, [%rd29+-12];
	ld.local.u32 	%r59, [%rd5+8];
	setp.ne.s32 	%p48, %r58, %r59;
	@%p48 bra 	$L__BB0_26;
	ld.local.u32 	%r60, [%rd29+-8];
	ld.local.u32 	%r61, [%rd5+4];
	setp.ne.s32 	%p50, %r60, %r61;
	@%p50 bra 	$L__BB0_26;
	ld.local.u32 	%r62, [%rd29+-4];
	ld.local.u32 	%r63, [%rd5];
	setp.ne.s32 	%p52, %r62, %r63;
	@%p52 bra 	$L__BB0_26;
	ld.local.u32 	%r64, [%rd29];
	ld.local.u32 	%r65, [%rd5+-4];
	setp.ne.s32 	%p54, %r64, %r65;
	@%p54 bra 	$L__BB0_26;
	ld.local.u32 	%r66, [%rd29+4];
	ld.local.u32 	%r67, [%rd5+-8];
	setp.ne.s32 	%p56, %r66, %r67;
	@%p56 bra 	$L__BB0_26;
	ld.local.u32 	%r68, [%rd29+8];
	ld.local.u32 	%r69, [%rd5+-12];
	setp.ne.s32 	%p58, %r68, %r69;
	@%p58 bra 	$L__BB0_26;
	ld.local.u32 	%r70, [%rd29+12];
	ld.local.u32 	%r71, [%rd5+-16];
	setp.ne.s32 	%p60, %r70, %r71;
	@%p60 bra 	$L__BB0_26;
	ld.local.u32 	%r72, [%rd29+16];
	ld.local.u32 	%r73, [%rd5+-20];
	setp.ne.s32 	%p62, %r72, %r73;
	@%p62 bra 	$L__BB0_26;
	ld.local.u32 	%r74, [%rd29+20];
	ld.local.u32 	%r75, [%rd5+-24];
	setp.ne.s32 	%p64, %r74, %r75;
	@%p64 bra 	$L__BB0_26;
	ld.local.u32 	%r76, [%rd29+24];
	ld.local.u32 	%r77, [%rd5+-28];
	setp.ne.s32 	%p66, %r76, %r77;
	@%p66 bra 	$L__BB0_26;
	ld.local.u32 	%r78, [%rd29+28];
	ld.local.u32 	%r79, [%rd5+-32];
	setp.eq.s32 	%p118, %r78, %r79;
$L__BB0_26:
	not.pred 	%p107, %p118;
	add.s32 	%r119, %r119, 16;
	add.s32 	%r118, %r118, -16;
	add.s64 	%rd29, %rd29, 64;
	setp.ne.s32 	%p67, %r119, 0;
	@%p67 bra 	$L__BB0_8;
$L__BB0_27:
	setp.eq.s32 	%p68, %r9, 0;
	@%p68 bra 	$L__BB0_54;
	and.b32  	%r22, %r8, 7;
	setp.lt.u32 	%p70, %r9, 8;
	@%p70 bra 	$L__BB0_40;
	not.b32 	%r80, %r120;
	add.s32 	%r81, %r116, %r80;
	mul.wide.u32 	%rd20, %r120, 4;
	add.s64 	%rd7, %rd1, %rd20;
	mul.wide.s32 	%rd21, %r81, 4;
	add.s64 	%rd8, %rd1, %rd21;
	mov.pred 	%p108, -1;
	@%p107 bra 	$L__BB0_31;
	ld.local.u32 	%r82, [%rd7];
	ld.local.u32 	%r83, [%rd8];
	setp.ne.s32 	%p108, %r82, %r83;
$L__BB0_31:
	mov.pred 	%p118, 0;
	@%p108 bra 	$L__BB0_39;
	ld.local.u32 	%r84, [%rd7+4];
	ld.local.u32 	%r85, [%rd8+-4];
	setp.ne.s32 	%p74, %r84, %r85;
	@%p74 bra 	$L__BB0_39;
	ld.local.u32 	%r86, [%rd7+8];
	ld.local.u32 	%r87, [%rd8+-8];
	setp.ne.s32 	%p76, %r86, %r87;
	@%p76 bra 	$L__BB0_39;
	ld.local.u32 	%r88, [%rd7+12];
	ld.local.u32 	%r89, [%rd8+-12];
	setp.ne.s32 	%p78, %r88, %r89;
	@%p78 bra 	$L__BB0_39;
	ld.local.u32 	%r90, [%rd7+16];
	ld.local.u32 	%r91, [%rd8+-16];
	setp.ne.s32 	%p80, %r90, %r91;
	@%p80 bra 	$L__BB0_39;
	ld.local.u32 	%r92, [%rd7+20];
	ld.local.u32 	%r93, [%rd8+-20];
	setp.ne.s32 	%p82, %r92, %r93;
	@%p82 bra 	$L__BB0_39;
	ld.local.u32 	%r94, [%rd7+24];
	ld.local.u32 	%r95, [%rd8+-24];
	setp.ne.s32 	%p84, %r94, %r95;
	@%p84 bra 	$L__BB0_39;
	ld.local.u32 	%r96, [%rd7+28];
	ld.local.u32 	%r97, [%rd8+-28];
	setp.eq.s32 	%p118, %r96, %r97;
$L__BB0_39:
	not.pred 	%p107, %p118;
	add.s32 	%r120, %r120, 8;
$L__BB0_40:
	setp.eq.s32 	%p85, %r22, 0;
	@%p85 bra 	$L__BB0_54;
	and.b32  	%r25, %r8, 3;
	setp.lt.u32 	%p87, %r22, 4;
	@%p87 bra 	$L__BB0_49;
	not.b32 	%r98, %r120;
	add.s32 	%r99, %r116, %r98;
	mul.wide.u32 	%rd22, %r120, 4;
	add.s64 	%rd9, %rd1, %rd22;
	mul.wide.s32 	%rd23, %r99, 4;
	add.s64 	%rd10, %rd1, %rd23;
	mov.pred 	%p112, -1;
	@%p107 bra 	$L__BB0_44;
	ld.local.u32 	%r100, [%rd9];
	ld.local.u32 	%r101, [%rd10];
	setp.ne.s32 	%p112, %r100, %r101;
$L__BB0_44:
	mov.pred 	%p118, 0;
	@%p112 bra 	$L__BB0_48;
	ld.local.u32 	%r102, [%rd9+4];
	ld.local.u32 	%r103, [%rd10+-4];
	setp.ne.s32 	%p91, %r102, %r103;
	@%p91 bra 	$L__BB0_48;
	ld.local.u32 	%r104, [%rd9+8];
	ld.local.u32 	%r105, [%rd10+-8];
	setp.ne.s32 	%p93, %r104, %r105;
	@%p93 bra 	$L__BB0_48;
	ld.local.u32 	%r106, [%rd9+12];
	ld.local.u32 	%r107, [%rd10+-12];
	setp.eq.s32 	%p118, %r106, %r107;
$L__BB0_48:
	not.pred 	%p107, %p118;
	add.s32 	%r120, %r120, 4;
$L__BB0_49:
	setp.eq.s32 	%p94, %r25, 0;
	@%p94 bra 	$L__BB0_54;
	mul.wide.u32 	%rd24, %r120, 4;
	add.s64 	%rd30, %rd1, %rd24;
	not.b32 	%r108, %r120;
	add.s32 	%r124, %r108, %r116;
	neg.s32 	%r123, %r25;
$L__BB0_51:
	.pragma "nounroll";
	mul.wide.s32 	%rd25, %r124, 4;
	add.s64 	%rd13, %rd1, %rd25;
	mov.pred 	%p118, 0;
	@%p107 bra 	$L__BB0_53;
	ld.local.u32 	%r109, [%rd30];
	ld.local.u32 	%r110, [%rd13];
	setp.eq.s32 	%p118, %r109, %r110;
$L__BB0_53:
	not.pred 	%p107, %p118;
	add.s64 	%rd30, %rd30, 4;
	add.s32 	%r124, %r124, -1;
	add.s32 	%r123, %r123, 1;
	setp.ne.s32 	%p96, %r123, 0;
	@%p96 bra 	$L__BB0_51;
$L__BB0_54:
	setp.gt.s32 	%p97, %r2, 999;
	not.pred 	%p98, %p118;
	or.pred  	%p99, %p97, %p98;
	setp.gt.u32 	%p100, %r4, 999;
	or.pred  	%p101, %p100, %p99;
	@%p101 bra 	$L__BB0_56;
	atom.shared.max.u32 	%r111, [_ZZ3runPjE13maxPalindrome], %r6;
$L__BB0_56:
	setp.ne.s32 	%p102, %r5, 0;
	@%p102 bra 	$L__BB0_58;
	ld.shared.u32 	%r112, [_ZZ3runPjE13maxPalindrome];
	mov.u32 	%r113, %nctaid.y;
	mad.lo.s32 	%r114, %r1, %r113, %r3;
	cvta.to.global.u64 	%rd26, %rd15;
	mul.wide.u32 	%rd27, %r114, 4;
	add.s64 	%rd28, %rd26, %rd27;
	st.global.u32 	[%rd28], %r112;
$L__BB0_58:
	ret;

}


// ===== COMPILED SASS (sm_100) =====

	.target	sm_100

	.elftype	@"ET_EXEC"


//--------------------- .note.nv.tkinfo           --------------------------
	.section	.note.nv.tkinfo,"",@"SHT_NOTE"
	.sectionflags	@"SHF_NOTE_NV_TKINFO"
	.tkinfo
        /*0018*/ 	.word	0x00000002
        /*0030*/ 	.string	""
        /*0030*/ 	.string	"ptxas"
        /*0030*/ 	.string	"Cuda compilation tools, release 13.0, V13.0.88"
        /*0030*/ 	.string	"Build cuda_13.0.r13.0/compiler.36424714_0"
        /*0030*/ 	.string	"-arch sm_100 -m 64 "



//--------------------- .note.nv.cuinfo           --------------------------
	.section	.note.nv.cuinfo,"",@"SHT_NOTE"
	.sectionflags	@"SHF_NOTE_NV_CUINFO"
        /*0018*/ 	.short	0x0002
        /*001a*/ 	.short	0x0064
        /*001c*/ 	.short	0x0082
	.zero		2


//--------------------- .nv.info                  --------------------------
	.section	.nv.info,"",@"SHT_CUDA_INFO"
	.align	4


	//----- nvinfo : EIATTR_REGCOUNT
	.align		4
        /*0000*/ 	.byte	0x04, 0x2f
        /*0002*/ 	.short	(.L_1 - .L_0)
	.align		4
.L_0:
        /*0004*/ 	.word	index@(_Z3runPj)
        /*0008*/ 	.word	0x00000016


	//----- nvinfo : EIATTR_FRAME_SIZE
	.align		4
.L_1:
        /*000c*/ 	.byte	0x04, 0x11
        /*000e*/ 	.short	(.L_3 - .L_2)
	.align		4
.L_2:
        /*0010*/ 	.word	index@(_Z3runPj)
        /*0014*/ 	.word	0x00000018


	//----- nvinfo : EIATTR_MIN_STACK_SIZE
	.align		4
.L_3:
        /*0018*/ 	.byte	0x04, 0x12
        /*001a*/ 	.short	(.L_5 - .L_4)
	.align		4
.L_4:
        /*001c*/ 	.word	index@(_Z3runPj)
        /*0020*/ 	.word	0x00000018
.L_5:


//--------------------- .nv.compat                --------------------------
	.section	.nv.compat,"",@"SHT_CUDA_COMPAT_INFO"
	.align	4
        /*0000*/ 	.byte	0x02, 0x09, 0x00, 0x00, 0x02, 0x02, 0x01, 0x00, 0x02, 0x05, 0x05, 0x00, 0x03, 0x07, 0x01, 0x01
        /*0010*/ 	.byte	0x02, 0x03, 0x00, 0x00, 0x02, 0x06, 0x01, 0x00, 0x04, 0x0b, 0x08, 0x00, 0x09, 0x00, 0x00, 0x00
        /*0020*/ 	.byte	0x00, 0x00, 0x00, 0x00


//--------------------- .nv.info._Z3runPj         --------------------------
	.section	.nv.info._Z3runPj,"",@"SHT_CUDA_INFO"
	.sectionflags	@""
	.align	4


	//----- nvinfo : EIATTR_CUDA_API_VERSION
	.align		4
        /*0000*/ 	.byte	0x04, 0x37
        /*0002*/ 	.short	(.L_7 - .L_6)
.L_6:
        /*0004*/ 	.word	0x00000082


	//----- nvinfo : EIATTR_KPARAM_INFO
	.align		4
.L_7:
        /*0008*/ 	.byte	0x04, 0x17
        /*000a*/ 	.short	(.L_9 - .L_8)
.L_8:
        /*000c*/ 	.word	0x00000000
        /*0010*/ 	.short	0x0000
        /*0012*/ 	.short	0x0000
        /*0014*/ 	.byte	0x00, 0xf5, 0x21, 0x00


	//----- nvinfo : EIATTR_SPARSE_MMA_MASK
	.align		4
.L_9:
        /*0018*/ 	.byte	0x03, 0x50
        /*001a*/ 	.short	0x0000


	//----- nvinfo : EIATTR_MAXREG_COUNT
	.align		4
        /*001c*/ 	.byte	0x03, 0x1b
        /*001e*/ 	.short	0x00ff


	//----- nvinfo : EIATTR_NUM_BARRIERS
	.align		4
        /*0020*/ 	.byte	0x02, 0x4c
        /*0022*/ 	.byte	0x01
	.zero		1


	//----- nvinfo : EIATTR_MERCURY_ISA_VERSION
	.align		4
        /*0024*/ 	.byte	0x03, 0x5f
        /*0026*/ 	.short	0x0101


	//----- nvinfo : EIATTR_INT_WARP_WIDE_INSTR_OFFSETS
	.align		4
        /*0028*/ 	.byte	0x04, 0x31
        /*002a*/ 	.short	(.L_11 - .L_10)


	//   ....[0]....
.L_10:
        /*002c*/ 	.word	0x00000de0


	//   ....[1]....
        /*0030*/ 	.word	0x00000df0


	//----- nvinfo : EIATTR_VRC_CTA_INIT_COUNT
	.align		4
.L_11:
        /*0034*/ 	.byte	0x02, 0x4a
	.zero		1
	.zero		1


	//----- nvinfo : EIATTR_EXIT_INSTR_OFFSETS
	.align		4
        /*0038*/ 	.byte	0x04, 0x1c
        /*003a*/ 	.short	(.L_13 - .L_12)


	//   ....[0]....
.L_12:
        /*003c*/ 	.word	0x00000e70


	//   ....[1]....
        /*0040*/ 	.word	0x00000f20


	//----- nvinfo : EIATTR_CRS_STACK_SIZE
	.align		4
.L_13:
        /*0044*/ 	.byte	0x04, 0x1e
        /*0046*/ 	.short	(.L_15 - .L_14)
.L_14:
        /*0048*/ 	.word	0x00000000


	//----- nvinfo : EIATTR_CBANK_PARAM_SIZE
	.align		4
.L_15:
        /*004c*/ 	.byte	0x03, 0x19
        /*004e*/ 	.short	0x0008


	//----- nvinfo : EIATTR_PARAM_CBANK
	.align		4
        /*0050*/ 	.byte	0x04, 0x0a
        /*0052*/ 	.short	(.L_17 - .L_16)
	.align		4
.L_16:
        /*0054*/ 	.word	index@(.nv.constant0._Z3runPj)
        /*0058*/ 	.short	0x0380
        /*005a*/ 	.short	0x0008


	//----- nvinfo : EIATTR_SW_WAR
	.align		4
.L_17:
        /*005c*/ 	.byte	0x04, 0x36
        /*005e*/ 	.short	(.L_19 - .L_18)
.L_18:
        /*0060*/ 	.word	0x00000008
.L_19:


//--------------------- .nv.callgraph             --------------------------
	.section	.nv.callgraph,"",@"SHT_CUDA_CALLGRAPH"
	.align	4
	.sectionentsize	8
	.align		4
        /*0000*/ 	.word	0x00000000
	.align		4
        /*0004*/ 	.word	0xffffffff
	.align		4
        /*0008*/ 	.word	0x00000000
	.align		4
        /*000c*/ 	.word	0xfffffffe
	.align		4
        /*0010*/ 	.word	0x00000000
	.align		4
        /*0014*/ 	.word	0xfffffffd
	.align		4
        /*0018*/ 	.word	0x00000000
	.align		4
        /*001c*/ 	.word	0xfffffffc


//--------------------- .text._Z3runPj            --------------------------
	.section	.text._Z3runPj,"ax",@progbits
	.align	128
        .global         _Z3runPj
        .type           _Z3runPj,@function
        .size           _Z3runPj,(.L_x_22 - _Z3runPj)
        .other          _Z3runPj,@"STO_CUDA_ENTRY STV_DEFAULT"
_Z3runPj:
.text._Z3runPj:
[----:B------:R-:W0:Y:S01]  /*0000*/  LDC R1, c[0x0][0x37c] ;  /* 0x0000df00ff017b82 */ /* 0x000e220000000800 */
[----:B------:R-:W1:Y:S07]  /*0010*/  S2R R5, SR_TID.X ;  /* 0x0000000000057919 */ /* 0x000e6e0000002100 */
[----:B------:R-:W1:Y:S01]  /*0020*/  S2UR UR6, SR_CTAID.X ;  /* 0x00000000000679c3 */ /* 0x000e620000002500 */
[----:B0-----:R-:W-:Y:S01]  /*0030*/  VIADD R1, R1, 0xffffffe8 ;  /* 0xffffffe801017836 */ /* 0x001fe20000000000 */
[----:B------:R-:W-:Y:S01]  /*0040*/  BSSY.RECONVERGENT B0, `(.L_x_0) ;  /* 0x0000021000007945 */ /* 0x000fe20003800200 */
[----:B------:R-:W0:Y:S01]  /*0050*/  S2R R7, SR_TID.Y ;  /* 0x0000000000077919 */ /* 0x000e220000002200 */
[----:B------:R-:W2:Y:S04]  /*0060*/  S2R R2, SR_CTAID.Y ;  /* 0x0000000000027919 */ /* 0x000ea80000002600 */
[----:B------:R-:W1:Y:S01]  /*0070*/  LDC R6, c[0x0][0x360] ;  /* 0x0000d800ff067b82 */ /* 0x000e620000000800 */
[----:B------:R-:W2:Y:S01]  /*0080*/  LDCU UR4, c[0x0][0x364] ;  /* 0x00006c80ff0477ac */ /* 0x000ea20008000800 */
[----:B------:R3:W-:Y:S04]  /*0090*/  STL.64 [R1], RZ ;  /* 0x000000ff01007387 */ /* 0x0007e80000100a00 */
[----:B------:R3:W-:Y:S04]  /*00a0*/  STL.64 [R1+0x8], RZ ;  /* 0x000008ff01007387 */ /* 0x0007e80000100a00 */
[----:B------:R3:W-:Y:S01]  /*00b0*/  STL.64 [R1+0x10], RZ ;  /* 0x000010ff01007387 */ /* 0x0007e20000100a00 */
[----:B-1----:R-:W-:Y:S01]  /*00c0*/  IMAD R6, R6, UR6, R5 ;  /* 0x0000000606067c24 */ /* 0x002fe2000f8e0205 */
[--C-:B0-----:R-:W-:Y:S01]  /*00d0*/  LOP3.LUT P0, R16, R5, RZ, R7.reuse, 0xfa, !PT ;  /* 0x000000ff05107212 */ /* 0x101fe2000780fa07 */
[----:B--2---:R-:W-:-:S04]  /*00e0*/  IMAD R7, R2, UR4, R7 ;  /* 0x0000000402077c24 */ /* 0x004fc8000f8e0207 */
[----:B------:R-:W-:-:S08]  /*00f0*/  IMAD R8, R6, R7, RZ ;  /* 0x0000000706087224 */ /* 0x000fd000078e02ff */
[----:B------:R-:W0:Y:S01]  /*0100*/  @!P0 S2R R3, SR_CgaCtaId ;  /* 0x0000000000038919 */ /* 0x000e220000008800 */
[----:B------:R-:W-:Y:S02]  /*0110*/  ISETP.NE.AND P1, PT, R8, RZ, PT ;  /* 0x000000ff0800720c */ /* 0x000fe40003f25270 */
[----:B------:R-:W-:-:S04]  /*0120*/  @!P0 MOV R0, 0x400 ;  /* 0x0000040000008802 */ /* 0x000fc80000000f00 */
[----:B0-----:R-:W-:Y:S01]  /*0130*/  @!P0 LEA R4, R3, R0, 0x18 ;  /* 0x0000000003048211 */ /* 0x001fe200078ec0ff */
[----:B------:R-:W-:Y:S02]  /*0140*/  IMAD.MOV.U32 R3, RZ, RZ, R1 ;  /* 0x000000ffff037224 */ /* 0x000fe400078e0001 */
[----:B------:R-:W-:Y:S02]  /*0150*/  IMAD.MOV.U32 R0, RZ, RZ, RZ ;  /* 0x000000ffff007224 */ /* 0x000fe400078e00ff */
[----:B------:R3:W-:Y:S01]  /*0160*/  @!P0 STS [R4], RZ ;  /* 0x000000ff04008388 */ /* 0x0007e20000000800 */
[----:B------:R-:W-:Y:S01]  /*0170*/  BAR.SYNC.DEFER_BLOCKING 0x0 ;  /* 0x0000000000007b1d */ /* 0x000fe20000010000 */
[----:B------:R-:W-:-:S05]  /*0180*/  PLOP3.LUT P0, PT, PT, PT, PT, 0x80, 0x8 ;  /* 0x000000000008781c */ /* 0x000fca0003f0f070 */
[----:B------:R-:W-:Y:S08]  /*0190*/  @!P1 BRA `(.L_x_1) ;  /* 0x00000000002c9947 */ /* 0x000ff00003800000 */
[----:B------:R-:W-:Y:S02]  /*01a0*/  IMAD.MOV.U32 R0, RZ, RZ, RZ ;  /* 0x000000ffff007224 */ /* 0x000fe400078e00ff */
[----:B---3--:R-:W-:-:S07]  /*01b0*/  IMAD.MOV.U32 R4, RZ, RZ, R8 ;  /* 0x000000ffff047224 */ /* 0x008fce00078e0008 */
.L_x_2:
[C---:B0-----:R-:W-:Y:S01]  /*01c0*/  IMAD.HI.U32 R5, R4.reuse, -0x33333333, RZ ;  /* 0xcccccccd04057827 */ /* 0x041fe200078e00ff */
[----:B------:R-:W-:-:S04]  /*01d0*/  ISETP.GE.U32.AND P1, PT, R4, 0xa, PT ;  /* 0x0000000a0400780c */ /* 0x000fc80003f26070 */
[----:B------:R-:W-:Y:S01]  /*01e0*/  SHF.R.U32.HI R9, RZ, 0x3, R5 ;  /* 0x00000003ff097819 */ /* 0x000fe20000011605 */
[C---:B------:R-:W-:Y:S02]  /*01f0*/  IMAD R5, R0.reuse, 0x4, R3 ;  /* 0x0000000400057824 */ /* 0x040fe400078e0203 */
[----:B------:R-:W-:Y:S02]  /*0200*/  VIADD R0, R0, 0x1 ;  /* 0x0000000100007836 */ /* 0x000fe40000000000 */
[----:B------:R-:W-:Y:S02]  /*0210*/  IMAD R10, R9, -0xa, R4 ;  /* 0xfffffff6090a7824 */ /* 0x000fe400078e0204 */
[----:B------:R-:W-:-:S03]  /*0220*/  IMAD.MOV.U32 R4, RZ, RZ, R9 ;  /* 0x000000ffff047224 */ /* 0x000fc600078e0009 */
[----:B------:R0:W-:Y:S01]  /*0230*/  STL [R5], R10 ;  /* 0x0000000a05007387 */ /* 0x0001e20000100800 */
[----:B------:R-:W-:Y:S05]  /*0240*/  @P1 BRA `(.L_x_2) ;  /* 0xfffffffc00dc1947 */ /* 0x000fea000383ffff */
.L_x_1:
[----:B------:R-:W-:Y:S05]  /*0250*/  BSYNC.RECONVERGENT B0 ;  /* 0x0000000000007941 */ /* 0x000fea0003800200 */
.L_x_0:
[----:B------:R-:W-:Y:S01]  /*0260*/  ISETP.GE.U32.AND P1, PT, R0, 0x2, PT ;  /* 0x000000020000780c */ /* 0x000fe20003f26070 */
[----:B------:R-:W-:-:S12]  /*0270*/  BSSY.RECONVERGENT B0, `(.L_x_3) ;  /* 0x00000af000007945 */ /* 0x000fd80003800200 */
[----:B------:R-:W-:Y:S05]  /*0280*/  @!P1 BRA `(.L_x_4) ;  /* 0x0000000800b49947 */ /* 0x000fea0003800000 */
[----:B------:R-:W-:Y:S01]  /*0290*/  SHF.R.U32.HI R9, RZ, 0x1, R0 ;  /* 0x00000001ff097819 */ /* 0x000fe20000011600 */
[----:B------:R-:W-:Y:S01]  /*02a0*/  BSSY.RECONVERGENT B1, `(.L_x_5) ;  /* 0x000004f000017945 */ /* 0x000fe20003800200 */
[----:B------:R-:W-:Y:S01]  /*02b0*/  PLOP3.LUT P2, PT, PT, PT, PT, 0x8, 0x80 ;  /* 0x000000000080781c */ /* 0x000fe20003f4e170 */
[----:B0-----:R-:W-:Y:S01]  /*02c0*/  IMAD.MOV.U32 R10, RZ, RZ, RZ ;  /* 0x000000ffff0a7224 */ /* 0x001fe200078e00ff */
[C---:B------:R-:W-:Y:S01]  /*02d0*/  LOP3.LUT R17, R9.reuse, 0xf, RZ, 0xc0, !PT ;  /* 0x0000000f09117812 */ /* 0x040fe200078ec0ff */
[----:B---3--:R-:W-:-:S05]  /*02e0*/  VIADD R4, R9, 0xffffffff ;  /* 0xffffffff09047836 */ /* 0x008fca0000000000 */
[----:B------:R-:W-:-:S13]  /*02f0*/  ISETP.GE.U32.AND P1, PT, R4, 0xf, PT ;  /* 0x0000000f0400780c */ /* 0x000fda0003f26070 */
[----:B------:R-:W-:Y:S05]  /*0300*/  @!P1 BRA `(.L_x_6) ;  /* 0x0000000400209947 */ /* 0x000fea0003800000 */
[----:B------:R-:W-:Y:S01]  /*0310*/  LOP3.LUT R10, R9, 0x7ffffff0, RZ, 0xc0, !PT ;  /* 0x7ffffff0090a7812 */ /* 0x000fe200078ec0ff */
[C---:B------:R-:W-:Y:S01]  /*0320*/  VIADD R12, R1.reuse, 0xffffffe4 ;  /* 0xffffffe4010c7836 */ /* 0x040fe20000000000 */
[----:B------:R-:W-:Y:S01]  /*0330*/  PLOP3.LUT P2, PT, PT, PT, PT, 0x8, 0x80 ;  /* 0x000000000080781c */ /* 0x000fe20003f4e170 */
[----:B------:R-:W-:Y:S02]  /*0340*/  VIADD R13, R0, 0xffffffff ;  /* 0xffffffff000d7836 */ /* 0x000fe40000000000 */
[----:B------:R-:W-:Y:S02]  /*0350*/  VIADD R14, R1, 0x20 ;  /* 0x00000020010e7836 */ /* 0x000fe40000000000 */
[----:B------:R-:W-:-:S08]  /*0360*/  IMAD.MOV R11, RZ, RZ, -R10 ;  /* 0x000000ffff0b7224 */ /* 0x000fd000078e0a0a */
.L_x_9:
[----:B------:R-:W-:Y:S01]  /*0370*/  IMAD R15, R13, 0x4, R12 ;  /* 0x000000040d0f7824 */ /* 0x000fe200078e020c */
[----:B------:R-:W2:Y:S04]  /*0380*/  @!P2 LDL R4, [R14+-0x20] ;  /* 0xffffe0000e04a983 */ /* 0x000ea80000100800 */
[----:B------:R-:W2:Y:S01]  /*0390*/  @!P2 LDL R5, [R15+0x1c] ;  /* 0x00001c000f05a983 */ /* 0x000ea20000100800 */
[----:B------:R-:W-:Y:S01]  /*03a0*/  VIADD R11, R11, 0x10 ;  /* 0x000000100b0b7836 */ /* 0x000fe20000000000 */
[----:B------:R-:W-:Y:S01]  /*03b0*/  BSSY.RECONVERGENT B2, `(.L_x_7) ;  /* 0x0000039000027945 */ /* 0x000fe20003800200 */
[----:B------:R-:W-:-:S03]  /*03c0*/  PLOP3.LUT P0, PT, PT, PT, PT, 0x8, 0x80 ;  /* 0x000000000080781c */ /* 0x000fc60003f0e170 */
[----:B------:R-:W-:Y:S02]  /*03d0*/  ISETP.NE.AND P1, PT, R11, RZ, PT ;  /* 0x000000ff0b00720c */ /* 0x000fe40003f25270 */
[----:B--2---:R-:W-:-:S13]  /*03e0*/  ISETP.NE.OR P2, PT, R4, R5, P2 ;  /* 0x000000050400720c */ /* 0x004fda0001745670 */
[----:B------:R-:W-:Y:S05]  /*03f0*/  @P2 BRA `(.L_x_8) ;  /* 0x0000000000d02947 */ /* 0x000fea0003800000 */
[----:B------:R-:W2:Y:S04]  /*0400*/  LDL R5, [R14+-0x1c] ;  /* 0xffffe4000e057983 */ /* 0x000ea80000100800 */
[----:B------:R-:W2:Y:S02]  /*0410*/  LDL R4, [R15+0x18] ;  /* 0x000018000f047983 */ /* 0x000ea40000100800 */
[----:B--2---:R-:W-:-:S13]  /*0420*/  ISETP.NE.AND P2, PT, R5, R4, PT ;  /* 0x000000040500720c */ /* 0x004fda0003f45270 */
[----:B------:R-:W-:Y:S05]  /*0430*/  @P2 BRA `(.L_x_8) ;  /* 0x0000000000c02947 */ /* 0x000fea0003800000 */
[----:B------:R-:W2:Y:S04]  /*0440*/  LDL R19, [R15+0x14] ;  /* 0x000014000f137983 */ /* 0x000ea80000100800 */
[----:B------:R-:W2:Y:S02]  /*0450*/  LDL.64 R4, [R14+-0x18] ;  /* 0xffffe8000e047983 */ /* 0x000ea40000100a00 */
[----:B--2---:R-:W-:-:S13]  /*0460*/  ISETP.NE.AND P2, PT, R4, R19, PT ;  /* 0x000000130400720c */ /* 0x004fda0003f45270 */
[----:B------:R-:W-:Y:S05]  /*0470*/  @P2 BRA `(.L_x_8) ;  /* 0x0000000000b02947 */ /* 0x000fea0003800000 */
        /* <DEDUP_REMOVED lines=14> */
[----:B------:R-:W2:Y:S02]  /*0560*/  LDL R4, [R15] ;  /* 0x000000000f047983 */ /* 0x000ea40000100800 */
[----:B--2---:R-:W-:-:S13]  /*0570*/  ISETP.NE.AND P2, PT, R5, R4, PT ;  /* 0x000000040500720c */ /* 0x004fda0003f45270 */
[----:B------:R-:W-:Y:S05]  /*0580*/  @P2 BRA `(.L_x_8) ;  /* 0x00000000006c2947 */ /* 0x000fea0003800000 */
[----:B------:R-:W2:Y:S04]  /*0590*/  LDL R19, [R15+-0x4] ;  /* 0xfffffc000f137983 */ /* 0x000ea80000100800 */
[----:B------:R-:W2:Y:S02]  /*05a0*/  LDL.64 R4, [R14] ;  /* 0x000000000e047983 */ /* 0x000ea40000100a00 */
[----:B--2---:R-:W-:-:S13]  /*05b0*/  ISETP.NE.AND P2, PT, R4, R19, PT ;  /* 0x000000130400720c */ /* 0x004fda0003f45270 */
[----:B------:R-:W-:Y:S05]  /*05c0*/  @P2 BRA `(.L_x_8) ;  /* 0x00000000005c2947 */ /* 0x000fea0003800000 */
[----:B------:R-:W2:Y:S02]  /*05d0*/  LDL R4, [R15+-0x8] ;  /* 0xfffff8000f047983 */ /* 0x000ea40000100800 */
[----:B--2---:R-:W-:-:S13]  /*05e0*/  ISETP.NE.AND P2, PT, R5, R4, PT ;  /* 0x000000040500720c */ /* 0x004fda0003f45270 */
[----:B------:R-:W-:Y:S05]  /*05f0*/  @P2 BRA `(.L_x_8) ;  /* 0x0000000000502947 */ /* 0x000fea0003800000 */
[----:B------:R-:W2:Y:S04]  /*0600*/  LDL R19, [R15+-0xc] ;  /* 0xfffff4000f137983 */ /* 0x000ea80000100800 */
[----:B------:R-:W2:Y:S02]  /*0610*/  LDL.64 R4, [R14+0x8] ;  /* 0x000008000e047983 */ /* 0x000ea40000100a00 */
        /* <DEDUP_REMOVED lines=17> */
[----:B--2---:R-:W-:-:S13]  /*0730*/  ISETP.EQ.AND P0, PT, R5, R4, PT ;  /* 0x000000040500720c */ /* 0x004fda0003f02270 */
.L_x_8:
[----:B------:R-:W-:Y:S05]  /*0740*/  BSYNC.RECONVERGENT B2 ;  /* 0x0000000000027941 */ /* 0x000fea0003800200 */
.L_x_7:
[----:B------:R-:W-:Y:S01]  /*0750*/  PLOP3.LUT P2, PT, P0, PT, PT, 0x8, 0x80 ;  /* 0x000000000080781c */ /* 0x000fe2000074e170 */
[----:B------:R-:W-:Y:S02]  /*0760*/  VIADD R13, R13, 0xfffffff0 ;  /* 0xfffffff00d0d7836 */ /* 0x000fe40000000000 */
[----:B------:R-:W-:Y:S01]  /*0770*/  VIADD R14, R14, 0x40 ;  /* 0x000000400e0e7836 */ /* 0x000fe20000000000 */
[----:B------:R-:W-:Y:S09]  /*0780*/  @P1 BRA `(.L_x_9) ;  /* 0xfffffff800f81947 */ /* 0x000ff2000383ffff */
.L_x_6:
[----:B------:R-:W-:Y:S05]  /*0790*/  BSYNC.RECONVERGENT B1 ;  /* 0x0000000000017941 */ /* 0x000fea0003800200 */
.L_x_5:
[----:B------:R-:W-:-:S13]  /*07a0*/  ISETP.NE.AND P1, PT, R17, RZ, PT ;  /* 0x000000ff1100720c */ /* 0x000fda0003f25270 */
[----:B------:R-:W-:Y:S05]  /*07b0*/  @!P1 BRA `(.L_x_4) ;  /* 0x0000000400689947 */ /* 0x000fea0003800000 */
[----:B------:R-:W-:Y:S01]  /*07c0*/  ISETP.GE.U32.AND P1, PT, R17, 0x8, PT ;  /* 0x000000081100780c */ /* 0x000fe20003f26070 */
[----:B------:R-:W-:Y:S01]  /*07d0*/  BSSY.RECONVERGENT B1, `(.L_x_10) ;  /* 0x0000029000017945 */ /* 0x000fe20003800200 */
[----:B------:R-:W-:-:S11]  /*07e0*/  LOP3.LUT R14, R9, 0x7, RZ, 0xc0, !PT ;  /* 0x00000007090e7812 */ /* 0x000fd600078ec0ff */
[----:B------:R-:W-:Y:S05]  /*07f0*/  @!P1 BRA `(.L_x_11) ;  /* 0x0000000000989947 */ /* 0x000fea0003800000 */
[----:B------:R-:W-:Y:S01]  /*0800*/  LOP3.LUT R5, RZ, R10, RZ, 0x33, !PT ;  /* 0x0000000aff057212 */ /* 0x000fe200078e33ff */
[----:B------:R-:W-:-:S04]  /*0810*/  IMAD R11, R10, 0x4, R3 ;  /* 0x000000040a0b7824 */ /* 0x000fc800078e0203 */
[----:B------:R-:W-:-:S04]  /*0820*/  IMAD.IADD R4, R5, 0x1, R0 ;  /* 0x0000000105047824 */ /* 0x000fc800078e0200 */
[----:B------:R-:W-:Y:S02]  /*0830*/  IMAD R12, R4, 0x4, R3 ;  /* 0x00000004040c7824 */ /* 0x000fe400078e0203 */
[----:B------:R-:W2:Y:S04]  /*0840*/  @!P2 LDL R4, [R11] ;  /* 0x000000000b04a983 */ /* 0x000ea80000100800 */
[----:B------:R-:W2:Y:S01]  /*0850*/  @!P2 LDL R5, [R12] ;  /* 0x000000000c05a983 */ /* 0x000ea20000100800 */
[----:B------:R-:W-:Y:S01]  /*0860*/  PLOP3.LUT P1, PT, PT, PT, PT, 0x80, 0x8 ;  /* 0x000000000008781c */ /* 0x000fe20003f2f070 */
[----:B------:R-:W-:Y:S01]  /*0870*/  BSSY.RECONVERGENT B2, `(.L_x_12) ;  /* 0x000001c000027945 */ /* 0x000fe20003800200 */
[----:B------:R-:W-:Y:S02]  /*0880*/  PLOP3.LUT P0, PT, PT, PT, PT, 0x8, 0x80 ;  /* 0x000000000080781c */ /* 0x000fe40003f0e170 */
[----:B--2---:R-:W-:-:S13]  /*0890*/  @!P2 ISETP.NE.AND P1, PT, R4, R5, PT ;  /* 0x000000050400a20c */ /* 0x004fda0003f25270 */
[----:B------:R-:W-:Y:S05]  /*08a0*/  @P1 BRA `(.L_x_13) ;  /* 0x0000000000601947 */ /* 0x000fea0003800000 */
[----:B------:R-:W2:Y:S04]  /*08b0*/  LDL R5, [R11+0x4] ;  /* 0x000004000b057983 */ /* 0x000ea80000100800 */
        /* <DEDUP_REMOVED lines=23> */
.L_x_13:
[----:B------:R-:W-:Y:S05]  /*0a30*/  BSYNC.RECONVERGENT B2 ;  /* 0x0000000000027941 */ /* 0x000fea0003800200 */
.L_x_12:
[----:B------:R-:W-:Y:S01]  /*0a40*/  PLOP3.LUT P2, PT, P0, PT, PT, 0x8, 0x80 ;  /* 0x000000000080781c */ /* 0x000fe2000074e170 */
[----:B------:R-:W-:-:S12]  /*0a50*/  VIADD R10, R10, 0x8 ;  /* 0x000000080a0a7836 */ /* 0x000fd80000000000 */
.L_x_11:
[----:B------:R-:W-:Y:S05]  /*0a60*/  BSYNC.RECONVERGENT B1 ;  /* 0x0000000000017941 */ /* 0x000fea0003800200 */
.L_x_10:
        /* <DEDUP_REMOVED lines=27> */
.L_x_17:
[----:B------:R-:W-:Y:S05]  /*0c20*/  BSYNC.RECONVERGENT B2 ;  /* 0x0000000000027941 */ /* 0x000fea0003800200 */
.L_x_16:
[----:B------:R-:W-:Y:S01]  /*0c30*/  PLOP3.LUT P2, PT, P0, PT, PT, 0x8, 0x80 ;  /* 0x000000000080781c */ /* 0x000fe2000074e170 */
[----:B------:R-:W-:-:S12]  /*0c40*/  VIADD R10, R10, 0x4 ;  /* 0x000000040a0a7836 */ /* 0x000fd80000000000 */
.L_x_15:
[----:B------:R-:W-:Y:S05]  /*0c50*/  BSYNC.RECONVERGENT B1 ;  /* 0x0000000000017941 */ /* 0x000fea0003800200 */
.L_x_14:
[----:B------:R-:W-:-:S13]  /*0c60*/  ISETP.NE.AND P1, PT, R11, RZ, PT ;  /* 0x000000ff0b00720c */ /* 0x000fda0003f25270 */
[----:B------:R-:W-:Y:S05]  /*0c70*/  @!P1 BRA `(.L_x_4) ;  /* 0x0000000000389947 */ /* 0x000fea0003800000 */
[----:B------:R-:W-:Y:S01]  /*0c80*/  LOP3.LUT R5, RZ, R10, RZ, 0x33, !PT ;  /* 0x0000000aff057212 */ /* 0x000fe200078e33ff */
[----:B------:R-:W-:Y:S02]  /*0c90*/  IMAD.MOV R4, RZ, RZ, -R11 ;  /* 0x000000ffff047224 */ /* 0x000fe400078e0a0b */
[----:B------:R-:W-:Y:S02]  /*0ca0*/  IMAD R11, R10, 0x4, R3 ;  /* 0x000000040a0b7824 */ /* 0x000fe400078e0203 */
[----:B------:R-:W-:-:S07]  /*0cb0*/  IMAD.IADD R0, R5, 0x1, R0 ;  /* 0x0000000105007824 */ /* 0x000fce00078e0200 */
.L_x_18:
[----:B------:R-:W-:Y:S01]  /*0cc0*/  IMAD R5, R0, 0x4, R3 ;  /* 0x0000000400057824 */ /* 0x000fe200078e0203 */
[----:B------:R0:W2:Y:S04]  /*0cd0*/  @!P2 LDL R9, [R11] ;  /* 0x000000000b09a983 */ /* 0x0000a80000100800 */
[----:B------:R-:W2:Y:S01]  /*0ce0*/  @!P2 LDL R10, [R5] ;  /* 0x00000000050aa983 */ /* 0x000ea20000100800 */
[----:B------:R-:W-:Y:S02]  /*0cf0*/  VIADD R4, R4, 0x1 ;  /* 0x0000000104047836 */ /* 0x000fe40000000000 */
[----:B------:R-:W-:Y:S02]  /*0d00*/  VIADD R0, R0, 0xffffffff ;  /* 0xffffffff00007836 */ /* 0x000fe40000000000 */
[----:B0-----:R-:W-:Y:S01]  /*0d10*/  VIADD R11, R11, 0x4 ;  /* 0x000000040b0b7836 */ /* 0x001fe20000000000 */
[----:B------:R-:W-:-:S02]  /*0d20*/  ISETP.NE.AND P1, PT, R4, RZ, PT ;  /* 0x000000ff0400720c */ /* 0x000fc40003f25270 */
[----:B--2---:R-:W-:-:S04]  /*0d30*/  ISETP.EQ.AND P0, PT, R9, R10, !P2 ;  /* 0x0000000a0900720c */ /* 0x004fc80005702270 */
[----:B------:R-:W-:-:S07]  /*0d40*/  PLOP3.LUT P2, PT, P0, PT, PT, 0x8, 0x80 ;  /* 0x000000000080781c */ /* 0x000fce000074e170 */
[----:B------:R-:W-:Y:S06]  /*0d50*/  @P1 BRA `(.L_x_18) ;  /* 0xfffffffc00d81947 */ /* 0x000fec000383ffff */
.L_x_4:
[----:B------:R-:W-:Y:S05]  /*0d60*/  BSYNC.RECONVERGENT B0 ;  /* 0x0000000000007941 */ /* 0x000fea0003800200 */
.L_x_3:
[----:B------:R-:W-:Y:S01]  /*0d70*/  ISETP.GT.OR P0, PT, R6, 0x3e7, !P0 ;  /* 0x000003e70600780c */ /* 0x000fe20004704670 */
[----:B------:R-:W-:Y:S01]  /*0d80*/  BSSY.RECONVERGENT B0, `(.L_x_19) ;  /* 0x000000e000007945 */ /* 0x000fe20003800200 */
[----:B------:R-:W-:Y:S02]  /*0d90*/  ISETP.NE.AND P1, PT, R16, RZ, PT ;  /* 0x000000ff1000720c */ /* 0x000fe40003f25270 */
[----:B------:R-:W-:-:S13]  /*0da0*/  ISETP.GT.U32.OR P0, PT, R7, 0x3e7, P0 ;  /* 0x000003e70700780c */ /* 0x000fda0000704470 */
[----:B------:R-:W-:Y:S05]  /*0db0*/  @P0 BRA `(.L_x_20) ;  /* 0x0000000000280947 */ /* 0x000fea0003800000 */
[----:B------:R-:W1:Y:S01]  /*0dc0*/  S2R R0, SR_LANEID ;  /* 0x0000000000007919 */ /* 0x000e620000000000 */
[----:B------:R-:W2:Y:S01]  /*0dd0*/  S2UR UR5, SR_CgaCtaId ;  /* 0x00000000000579c3 */ /* 0x000ea20000008800 */
[----:B------:R-:W-:Y:S01]  /*0de0*/  VOTEU.ANY UR4, UPT, PT ;  /* 0x0000000000047886 */ /* 0x000fe200038e0100 */
[----:B------:R-:W-:Y:S01]  /*0df0*/  CREDUX.MAX UR7, R8 ;  /* 0x00000000080772cc */ /* 0x000fe20000000000 */
[----:B------:R-:W-:-:S06]  /*0e00*/  UFLO.U32 UR4, UR4 ;  /* 0x00000004000472bd */ /* 0x000fcc00080e0000 */
[----:B-1----:R-:W-:Y:S01]  /*0e10*/  ISETP.EQ.U32.AND P0, PT, R0, UR4, PT ;  /* 0x0000000400007c0c */ /* 0x002fe2000bf02070 */
[----:B------:R-:W-:-:S05]  /*0e20*/  UMOV UR4, 0x400 ;  /* 0x0000040000047882 */ /* 0x000fca0000000000 */
[----:B------:R-:W-:Y:S01]  /*0e30*/  IMAD.U32 R0, RZ, RZ, UR7 ;  /* 0x00000007ff007e24 */ /* 0x000fe2000f8e00ff */
[----:B--2---:R-:W-:-:S09]  /*0e40*/  ULEA UR4, UR5, UR4, 0x18 ;  /* 0x0000000405047291 */ /* 0x004fd2000f8ec0ff */
[----:B------:R1:W-:Y:S03]  /*0e50*/  @P0 ATOMS.MAX RZ, [UR4], R0 ;  /* 0x00000000ffff098c */ /* 0x0003e60009000004 */
.L_x_20:
[----:B------:R-:W-:Y:S05]  /*0e60*/  BSYNC.RECONVERGENT B0 ;  /* 0x0000000000007941 */ /* 0x000fea0003800200 */
.L_x_19:
[----:B------:R-:W-:Y:S05]  /*0e70*/  @P1 EXIT ;  /* 0x000000000000194d */ /* 0x000fea0003800000 */
[----:B------:R-:W2:Y:S01]  /*0e80*/  S2UR UR5, SR_CgaCtaId ;  /* 0x00000000000579c3 */ /* 0x000ea20000008800 */
[----:B------:R-:W-:-:S07]  /*0e90*/  UMOV UR4, 0x400 ;  /* 0x0000040000047882 */ /* 0x000fce0000000000 */
[----:B------:R-:W4:Y:S08]  /*0ea0*/  LDC R3, c[0x0][0x374] ;  /* 0x0000dd00ff037b82 */ /* 0x000f300000000800 */
[----:B0--3--:R-:W0:Y:S01]  /*0eb0*/  LDC.64 R4, c[0x0][0x380] ;  /* 0x0000e000ff047b82 */ /* 0x009e220000000a00 */
[----:B--2---:R-:W-:Y:S01]  /*0ec0*/  ULEA UR4, UR5, UR4, 0x18 ;  /* 0x0000000405047291 */ /* 0x004fe2000f8ec0ff */
[----:B----4-:R-:W-:-:S08]  /*0ed0*/  IMAD R3, R3, UR6, R2 ;  /* 0x0000000603037c24 */ /* 0x010fd0000f8e0202 */
[----:B------:R-:W2:Y:S02]  /*0ee0*/  LDS R7, [UR4] ;  /* 0x00000004ff077984 */ /* 0x000ea40008000800 */
[----:B------:R-:W2:Y:S01]  /*0ef0*/  LDCU.64 UR4, c[0x0][0x358] ;  /* 0x00006b00ff0477ac */ /* 0x000ea20008000a00 */
[----:B0-----:R-:W-:-:S05]  /*0f00*/  IMAD.WIDE.U32 R2, R3, 0x4, R4 ;  /* 0x0000000403027825 */ /* 0x001fca00078e0004 */
[----:B--2---:R-:W-:Y:S01]  /*0f10*/  STG.E desc[UR4][R2.64], R7 ;  /* 0x0000000702007986 */ /* 0x004fe2000c101904 */
[----:B------:R-:W-:Y:S05]  /*0f20*/  EXIT ;  /* 0x000000000000794d */ /* 0x000fea0003800000 */
.L_x_21:
[----:B------:R-:W-:-:S00]  /*0f30*/  BRA `(.L_x_21) ;  /* 0xfffffffc00fc7947 */ /* 0x000fc0000383ffff */
[----:B------:R-:W-:-:S00]  /*0f40*/  NOP ;  /* 0x0000000000007918 */ /* 0x000fc00000000000 */
        /* <DEDUP_REMOVED lines=11> */
.L_x_22:


//--------------------- .nv.shared._Z3runPj       --------------------------
	.section	.nv.shared._Z3runPj,"aw",@nobits
	.sectionflags	@""
	.align	4
.nv.shared._Z3runPj:
	.zero		1028


//--------------------- .nv.shared.reserved.0     --------------------------
	.section	.nv.shared.reserved.0,"aw",@nobits
	.weak		__nv_reservedSMEM_offset_0_alias
	.size		__nv_reservedSMEM_offset_0_alias, 0, 64
	.other		__nv_reservedSMEM_offset_0_alias,@"STO_CUDA_RESERVED_SHARED STV_DEFAULT"
__nv_reservedSMEM_offset_0_alias:
	.zero		0
	.zero		64


//--------------------- .nv.constant0._Z3runPj    --------------------------
	.section	.nv.constant0._Z3runPj,"a",@progbits
	.sectionflags	@""
	.align	4
.nv.constant0._Z3runPj:
	.zero		904


//--------------------- SYMBOLS --------------------------

	.type		.nv.reservedSmem.offset0,@object
	.size		.nv.reservedSmem.offset0,0x4
	.type		.nv.reservedSmem.cap,@object
	.size		.nv.reservedSmem.cap,0x4
